//
// Generated by NVIDIA NVVM Compiler
//
// Compiler Build ID: CL-36424714
// Cuda compilation tools, release 13.0, V13.0.88
// Based on NVVM 20.0.0
//

.version 9.0
.target sm_100
.address_size 64

	// .globl	_Z12transpose_v0PKfPfii
// _ZZ12transpose_v0PKfPfiiE10shared_mem has been demoted
// _ZZ12transpose_v1PKfPfiiE10shared_mem has been demoted
// _ZZ12transpose_v2PKfPfiiE10shared_mem has been demoted

.visible .entry _Z12transpose_v0PKfPfii(
	.param .u64 .ptr .align 1 _Z12transpose_v0PKfPfii_param_0,
	.param .u64 .ptr .align 1 _Z12transpose_v0PKfPfii_param_1,
	.param .u32 _Z12transpose_v0PKfPfii_param_2,
	.param .u32 _Z12transpose_v0PKfPfii_param_3
)
{
	.reg .pred 	%p<7>;
	.reg .b32 	%r<29>;
	.reg .b32 	%f<3>;
	.reg .b64 	%rd<9>;
	// demoted variable
	.shared .align 4 .b8 _ZZ12transpose_v0PKfPfiiE10shared_mem[4096];
	ld.param.u64 	%rd1, [_Z12transpose_v0PKfPfii_param_0];
	ld.param.u64 	%rd2, [_Z12transpose_v0PKfPfii_param_1];
	ld.param.u32 	%r11, [_Z12transpose_v0PKfPfii_param_2];
	ld.param.u32 	%r10, [_Z12transpose_v0PKfPfii_param_3];
	mov.u32 	%r12, %ntid.x;
	mov.u32 	%r13, %ctaid.x;
	mul.lo.s32 	%r1, %r12, %r13;
	mov.u32 	%r14, %ntid.y;
	mov.u32 	%r15, %ctaid.y;
	mul.lo.s32 	%r2, %r14, %r15;
	mov.u32 	%r3, %tid.x;
	add.s32 	%r4, %r1, %r3;
	mov.u32 	%r5, %tid.y;
	add.s32 	%r16, %r2, %r5;
	setp.ge.s32 	%p1, %r4, %r10;
	setp.ge.s32 	%p2, %r16, %r11;
	or.pred  	%p3, %p1, %p2;
	@%p3 bra 	$L__BB0_2;
	cvta.to.global.u64 	%rd3, %rd1;
	mad.lo.s32 	%r17, %r10, %r16, %r4;
	mul.wide.s32 	%rd4, %r17, 4;
	add.s64 	%rd5, %rd3, %rd4;
	ld.global.f32 	%f1, [%rd5];
	shl.b32 	%r18, %r5, 7;
	mov.u32 	%r19, _ZZ12transpose_v0PKfPfiiE10shared_mem;
	add.s32 	%r20, %r19, %r18;
	shl.b32 	%r21, %r3, 2;
	add.s32 	%r22, %r20, %r21;
	st.shared.f32 	[%r22], %f1;
$L__BB0_2:
	bar.sync 	0;
	add.s32 	%r7, %r2, %r3;
	add.s32 	%r8, %r1, %r5;
	setp.ge.s32 	%p4, %r7, %r11;
	setp.ge.s32 	%p5, %r8, %r10;
	or.pred  	%p6, %p4, %p5;
	@%p6 bra 	$L__BB0_4;
	shl.b32 	%r23, %r3, 7;
	mov.u32 	%r24, _ZZ12transpose_v0PKfPfiiE10shared_mem;
	add.s32 	%r25, %r24, %r23;
	shl.b32 	%r26, %r5, 2;
	add.s32 	%r27, %r25, %r26;
	ld.shared.f32 	%f2, [%r27];
	mad.lo.s32 	%r28, %r11, %r8, %r7;
	cvta.to.global.u64 	%rd6, %rd2;
	mul.wide.s32 	%rd7, %r28, 4;
	add.s64 	%rd8, %rd6, %rd7;
	st.global.f32 	[%rd8], %f2;
$L__BB0_4:
	ret;

}
	// .globl	_Z12transpose_v1PKfPfii
.visible .entry _Z12transpose_v1PKfPfii(
	.param .u64 .ptr .align 1 _Z12transpose_v1PKfPfii_param_0,
	.param .u64 .ptr .align 1 _Z12transpose_v1PKfPfii_param_1,
	.param .u32 _Z12transpose_v1PKfPfii_param_2,
	.param .u32 _Z12transpose_v1PKfPfii_param_3
)
{
	.reg .pred 	%p<7>;
	.reg .b32 	%r<27>;
	.reg .b32 	%f<3>;
	.reg .b64 	%rd<9>;
	// demoted variable
	.shared .align 4 .b8 _ZZ12transpose_v1PKfPfiiE10shared_mem[4224];
	ld.param.u64 	%rd1, [_Z12transpose_v1PKfPfii_param_0];
	ld.param.u64 	%rd2, [_Z12transpose_v1PKfPfii_param_1];
	ld.param.u32 	%r11, [_Z12transpose_v1PKfPfii_param_2];
	ld.param.u32 	%r10, [_Z12transpose_v1PKfPfii_param_3];
	mov.u32 	%r12, %ntid.x;
	mov.u32 	%r13, %ctaid.x;
	mul.lo.s32 	%r1, %r12, %r13;
	mov.u32 	%r14, %ntid.y;
	mov.u32 	%r15, %ctaid.y;
	mul.lo.s32 	%r2, %r14, %r15;
	mov.u32 	%r3, %tid.x;
	add.s32 	%r4, %r1, %r3;
	mov.u32 	%r5, %tid.y;
	add.s32 	%r16, %r2, %r5;
	setp.ge.s32 	%p1, %r4, %r10;
	setp.ge.s32 	%p2, %r16, %r11;
	or.pred  	%p3, %p1, %p2;
	@%p3 bra 	$L__BB1_2;
	cvta.to.global.u64 	%rd3, %rd1;
	mad.lo.s32 	%r17, %r10, %r16, %r4;
	mul.wide.s32 	%rd4, %r17, 4;
	add.s64 	%rd5, %rd3, %rd4;
	ld.global.f32 	%f1, [%rd5];
	mov.u32 	%r18, _ZZ12transpose_v1PKfPfiiE10shared_mem;
	mad.lo.s32 	%r19, %r5, 132, %r18;
	shl.b32 	%r20, %r3, 2;
	add.s32 	%r21, %r19, %r20;
	st.shared.f32 	[%r21], %f1;
$L__BB1_2:
	bar.sync 	0;
	add.s32 	%r7, %r2, %r3;
	add.s32 	%r8, %r1, %r5;
	setp.ge.s32 	%p4, %r7, %r11;
	setp.ge.s32 	%p5, %r8, %r10;
	or.pred  	%p6, %p4, %p5;
	@%p6 bra 	$L__BB1_4;
	mov.u32 	%r22, _ZZ12transpose_v1PKfPfiiE10shared_mem;
	mad.lo.s32 	%r23, %r3, 132, %r22;
	shl.b32 	%r24, %r5, 2;
	add.s32 	%r25, %r23, %r24;
	ld.shared.f32 	%f2, [%r25];
	mad.lo.s32 	%r26, %r11, %r8, %r7;
	cvta.to.global.u64 	%rd6, %rd2;
	mul.wide.s32 	%rd7, %r26, 4;
	add.s64 	%rd8, %rd6, %rd7;
	st.global.f32 	[%rd8], %f2;
$L__BB1_4:
	ret;

}
	// .globl	_Z12transpose_v2PKfPfii
.visible .entry _Z12transpose_v2PKfPfii(
	.param .u64 .ptr .align 1 _Z12transpose_v2PKfPfii_param_0,
	.param .u64 .ptr .align 1 _Z12transpose_v2PKfPfii_param_1,
	.param .u32 _Z12transpose_v2PKfPfii_param_2,
	.param .u32 _Z12transpose_v2PKfPfii_param_3
)
{
	.reg .pred 	%p<7>;
	.reg .b32 	%r<31>;
	.reg .b32 	%f<3>;
	.reg .b64 	%rd<9>;
	// demoted variable
	.shared .align 4 .b8 _ZZ12transpose_v2PKfPfiiE10shared_mem[4096];
	ld.param.u64 	%rd1, [_Z12transpose_v2PKfPfii_param_0];
	ld.param.u64 	%rd2, [_Z12transpose_v2PKfPfii_param_1];
	ld.param.u32 	%r11, [_Z12transpose_v2PKfPfii_param_2];
	ld.param.u32 	%r10, [_Z12transpose_v2PKfPfii_param_3];
	mov.u32 	%r12, %ntid.x;
	mov.u32 	%r13, %ctaid.x;
	mul.lo.s32 	%r1, %r12, %r13;
	mov.u32 	%r14, %ntid.y;
	mov.u32 	%r15, %ctaid.y;
	mul.lo.s32 	%r2, %r14, %r15;
	mov.u32 	%r3, %tid.x;
	add.s32 	%r4, %r1, %r3;
	mov.u32 	%r5, %tid.y;
	add.s32 	%r16, %r2, %r5;
	setp.ge.s32 	%p1, %r4, %r10;
	setp.ge.s32 	%p2, %r16, %r11;
	or.pred  	%p3, %p1, %p2;
	@%p3 bra 	$L__BB2_2;
	cvta.to.global.u64 	%rd3, %rd1;
	mad.lo.s32 	%r17, %r10, %r16, %r4;
	mul.wide.s32 	%rd4, %r17, 4;
	add.s64 	%rd5, %rd3, %rd4;
	ld.global.f32 	%f1, [%rd5];
	shl.b32 	%r18, %r5, 7;
	mov.u32 	%r19, _ZZ12transpose_v2PKfPfiiE10shared_mem;
	add.s32 	%r20, %r19, %r18;
	xor.b32  	%r21, %r3, %r5;
	shl.b32 	%r22, %r21, 2;
	add.s32 	%r23, %r20, %r22;
	st.shared.f32 	[%r23], %f1;
$L__BB2_2:
	bar.sync 	0;
	add.s32 	%r7, %r2, %r3;
	add.s32 	%r8, %r1, %r5;
	setp.ge.s32 	%p4, %r7, %r11;
	setp.ge.s32 	%p5, %r8, %r10;
	or.pred  	%p6, %p4, %p5;
	@%p6 bra 	$L__BB2_4;
	shl.b32 	%r24, %r3, 7;
	mov.u32 	%r25, _ZZ12transpose_v2PKfPfiiE10shared_mem;
	add.s32 	%r26, %r25, %r24;
	xor.b32  	%r27, %r3, %r5;
	shl.b32 	%r28, %r27, 2;
	add.s32 	%r29, %r26, %r28;
	ld.shared.f32 	%f2, [%r29];
	mad.lo.s32 	%r30, %r11, %r8, %r7;
	cvta.to.global.u64 	%rd6, %rd2;
	mul.wide.s32 	%rd7, %r30, 4;
	add.s64 	%rd8, %rd6, %rd7;
	st.global.f32 	[%rd8], %f2;
$L__BB2_4:
	ret;

}


// ===== COMPILED SASS (sm_100) =====

	.target	sm_100

	.elftype	@"ET_EXEC"


//--------------------- .note.nv.tkinfo           --------------------------
	.section	.note.nv.tkinfo,"",@"SHT_NOTE"
	.sectionflags	@"SHF_NOTE_NV_TKINFO"
	.tkinfo
        /*0018*/ 	.word	0x00000002
        /*0030*/ 	.string	""
        /*0030*/ 	.string	"ptxas"
        /*0030*/ 	.string	"Cuda compilation tools, release 13.0, V13.0.88"
        /*0030*/ 	.string	"Build cuda_13.0.r13.0/compiler.36424714_0"
        /*0030*/ 	.string	"-arch sm_100 -m 64 "



//--------------------- .note.nv.cuinfo           --------------------------
	.section	.note.nv.cuinfo,"",@"SHT_NOTE"
	.sectionflags	@"SHF_NOTE_NV_CUINFO"
        /*0018*/ 	.short	0x0002
        /*001a*/ 	.short	0x0064
        /*001c*/ 	.short	0x0082
	.zero		2


//--------------------- .nv.info                  --------------------------
	.section	.nv.info,"",@"SHT_CUDA_INFO"
	.align	4


	//----- nvinfo : EIATTR_REGCOUNT
	.align		4
        /*0000*/ 	.byte	0x04, 0x2f
        /*0002*/ 	.short	(.L_1 - .L_0)
	.align		4
.L_0:
        /*0004*/ 	.word	index@(_Z12transpose_v0PKfPfii)
        /*0008*/ 	.word	0x0000000e


	//----- nvinfo : EIATTR_FRAME_SIZE
	.align		4
.L_1:
        /*000c*/ 	.byte	0x04, 0x11
        /*000e*/ 	.short	(.L_3 - .L_2)
	.align		4
.L_2:
        /*0010*/ 	.word	index@(_Z12transpose_v0PKfPfii)
        /*0014*/ 	.word	0x00000000


	//----- nvinfo : EIATTR_REGCOUNT
	.align		4
.L_3:
        /*0018*/ 	.byte	0x04, 0x2f
        /*001a*/ 	.short	(.L_5 - .L_4)
	.align		4
.L_4:
        /*001c*/ 	.word	index@(_Z12transpose_v1PKfPfii)
        /*0020*/ 	.word	0x0000000e


	//----- nvinfo : EIATTR_FRAME_SIZE
	.align		4
.L_5:
        /*0024*/ 	.byte	0x04, 0x11
        /*0026*/ 	.short	(.L_7 - .L_6)
	.align		4
.L_6:
        /*0028*/ 	.word	index@(_Z12transpose_v1PKfPfii)
        /*002c*/ 	.word	0x00000000


	//----- nvinfo : EIATTR_REGCOUNT
	.align		4
.L_7:
        /*0030*/ 	.byte	0x04, 0x2f
        /*0032*/ 	.short	(.L_9 - .L_8)
	.align		4
.L_8:
        /*0034*/ 	.word	index@(_Z12transpose_v2PKfPfii)
        /*0038*/ 	.word	0x0000000c


	//----- nvinfo : EIATTR_FRAME_SIZE
	.align		4
.L_9:
        /*003c*/ 	.byte	0x04, 0x11
        /*003e*/ 	.short	(.L_11 - .L_10)
	.align		4
.L_10:
        /*0040*/ 	.word	index@(_Z12transpose_v2PKfPfii)
        /*0044*/ 	.word	0x00000000


	//----- nvinfo : EIATTR_MIN_STACK_SIZE
	.align		4
.L_11:
        /*0048*/ 	.byte	0x04, 0x12
        /*004a*/ 	.short	(.L_13 - .L_12)
	.align		4
.L_12:
        /*004c*/ 	.word	index@(_Z12transpose_v2PKfPfii)
        /*0050*/ 	.word	0x00000000


	//----- nvinfo : EIATTR_MIN_STACK_SIZE
	.align		4
.L_13:
        /*0054*/ 	.byte	0x04, 0x12
        /*0056*/ 	.short	(.L_15 - .L_14)
	.align		4
.L_14:
        /*0058*/ 	.word	index@(_Z12transpose_v1PKfPfii)
        /*005c*/ 	.word	0x00000000


	//----- nvinfo : EIATTR_MIN_STACK_SIZE
	.align		4
.L_15:
        /*0060*/ 	.byte	0x04, 0x12
        /*0062*/ 	.short	(.L_17 - .L_16)
	.align		4
.L_16:
        /*0064*/ 	.word	index@(_Z12transpose_v0PKfPfii)
        /*0068*/ 	.word	0x00000000
.L_17:


//--------------------- .nv.compat                --------------------------
	.section	.nv.compat,"",@"SHT_CUDA_COMPAT_INFO"
	.align	4
        /*0000*/ 	.byte	0x02, 0x09, 0x00, 0x00, 0x02, 0x02, 0x01, 0x00, 0x02, 0x05, 0x05, 0x00, 0x03, 0x07, 0x01, 0x01
        /*0010*/ 	.byte	0x02, 0x03, 0x00, 0x00, 0x02, 0x06, 0x01, 0x00, 0x04, 0x0b, 0x08, 0x00, 0x09, 0x00, 0x00, 0x00
        /*0020*/ 	.byte	0x00, 0x00, 0x00, 0x00


//--------------------- .nv.info._Z12transpose_v2PKfPfii --------------------------
	.section	.nv.info._Z12transpose_v2PKfPfii,"",@"SHT_CUDA_INFO"
	.sectionflags	@""
	.align	4


	//----- nvinfo : EIATTR_CUDA_API_VERSION
	.align		4
        /*0000*/ 	.byte	0x04, 0x37
        /*0002*/ 	.short	(.L_19 - .L_18)
.L_18:
        /*0004*/ 	.word	0x00000082


	//----- nvinfo : EIATTR_KPARAM_INFO
	.align		4
.L_19:
        /*0008*/ 	.byte	0x04, 0x17
        /*000a*/ 	.short	(.L_21 - .L_20)
.L_20:
        /*000c*/ 	.word	0x00000000
        /*0010*/ 	.short	0x0003
        /*0012*/ 	.short	0x0014
        /*0014*/ 	.byte	0x00, 0xf0, 0x11, 0x00


	//----- nvinfo : EIATTR_KPARAM_INFO
	.align		4
.L_21:
        /*0018*/ 	.byte	0x04, 0x17
        /*001a*/ 	.short	(.L_23 - .L_22)
.L_22:
        /*001c*/ 	.word	0x00000000
        /*0020*/ 	.short	0x0002
        /*0022*/ 	.short	0x0010
        /*0024*/ 	.byte	0x00, 0xf0, 0x11, 0x00


	//----- nvinfo : EIATTR_KPARAM_INFO
	.align		4
.L_23:
        /*0028*/ 	.byte	0x04, 0x17
        /*002a*/ 	.short	(.L_25 - .L_24)
.L_24:
        /*002c*/ 	.word	0x00000000
        /*0030*/ 	.short	0x0001
        /*0032*/ 	.short	0x0008
        /*0034*/ 	.byte	0x00, 0xf5, 0x21, 0x00


	//----- nvinfo : EIATTR_KPARAM_INFO
	.align		4
.L_25:
        /*0038*/ 	.byte	0x04, 0x17
        /*003a*/ 	.short	(.L_27 - .L_26)
.L_26:
        /*003c*/ 	.word	0x00000000
        /*0040*/ 	.short	0x0000
        /*0042*/ 	.short	0x0000
        /*0044*/ 	.byte	0x00, 0xf5, 0x21, 0x00


	//----- nvinfo : EIATTR_SPARSE_MMA_MASK
	.align		4
.L_27:
        /*0048*/ 	.byte	0x03, 0x50
        /*004a*/ 	.short	0x0000


	//----- nvinfo : EIATTR_MAXREG_COUNT
	.align		4
        /*004c*/ 	.byte	0x03, 0x1b
        /*004e*/ 	.short	0x00ff


	//----- nvinfo : EIATTR_NUM_BARRIERS
	.align		4
        /*0050*/ 	.byte	0x02, 0x4c
        /*0052*/ 	.byte	0x01
	.zero		1


	//----- nvinfo : EIATTR_MERCURY_ISA_VERSION
	.align		4
        /*0054*/ 	.byte	0x03, 0x5f
        /*0056*/ 	.short	0x0101


	//----- nvinfo : EIATTR_VRC_CTA_INIT_COUNT
	.align		4
        /*0058*/ 	.byte	0x02, 0x4a
	.zero		1
	.zero		1


	//----- nvinfo : EIATTR_EXIT_INSTR_OFFSETS
	.align		4
        /*005c*/ 	.byte	0x04, 0x1c
        /*005e*/ 	.short	(.L_29 - .L_28)


	//   ....[0]....
.L_28:
        /*0060*/ 	.word	0x000001f0


	//   ....[1]....
        /*0064*/ 	.word	0x000002b0


	//----- nvinfo : EIATTR_CBANK_PARAM_SIZE
	.align		4
.L_29:
        /*0068*/ 	.byte	0x03, 0x19
        /*006a*/ 	.short	0x0018


	//----- nvinfo : EIATTR_PARAM_CBANK
	.align		4
        /*006c*/ 	.byte	0x04, 0x0a
        /*006e*/ 	.short	(.L_31 - .L_30)
	.align		4
.L_30:
        /*0070*/ 	.word	index@(.nv.constant0._Z12transpose_v2PKfPfii)
        /*0074*/ 	.short	0x0380
        /*0076*/ 	.short	0x0018


	//----- nvinfo : EIATTR_SW_WAR
	.align		4
.L_31:
        /*0078*/ 	.byte	0x04, 0x36
        /*007a*/ 	.short	(.L_33 - .L_32)
.L_32:
        /*007c*/ 	.word	0x00000008
.L_33:


//--------------------- .nv.info._Z12transpose_v1PKfPfii --------------------------
	.section	.nv.info._Z12transpose_v1PKfPfii,"",@"SHT_CUDA_INFO"
	.sectionflags	@""
	.align	4


	//----- nvinfo : EIATTR_CUDA_API_VERSION
	.align		4
        /*0000*/ 	.byte	0x04, 0x37
        /*0002*/ 	.short	(.L_35 - .L_34)
.L_34:
        /*0004*/ 	.word	0x00000082


	//----- nvinfo : EIATTR_KPARAM_INFO
	.align		4
.L_35:
        /*0008*/ 	.byte	0x04, 0x17
        /*000a*/ 	.short	(.L_37 - .L_36)
.L_36:
        /*000c*/ 	.word	0x00000000
        /*0010*/ 	.short	0x0003
        /*0012*/ 	.short	0x0014
        /*0014*/ 	.byte	0x00, 0xf0, 0x11, 0x00


	//----- nvinfo : EIATTR_KPARAM_INFO
	.align		4
.L_37:
        /*0018*/ 	.byte	0x04, 0x17
        /*001a*/ 	.short	(.L_39 - .L_38)
.L_38:
        /*001c*/ 	.word	0x00000000
        /*0020*/ 	.short	0x0002
        /*0022*/ 	.short	0x0010
        /*0024*/ 	.byte	0x00, 0xf0, 0x11, 0x00


	//----- nvinfo : EIATTR_KPARAM_INFO
	.align		4
.L_39:
        /*0028*/ 	.byte	0x04, 0x17
        /*002a*/ 	.short	(.L_41 - .L_40)
.L_40:
        /*002c*/ 	.word	0x00000000
        /*0030*/ 	.short	0x0001
        /*0032*/ 	.short	0x0008
        /*0034*/ 	.byte	0x00, 0xf5, 0x21, 0x00


	//----- nvinfo : EIATTR_KPARAM_INFO
	.align		4
.L_41:
        /*0038*/ 	.byte	0x04, 0x17
        /*003a*/ 	.short	(.L_43 - .L_42)
.L_42:
        /*003c*/ 	.word	0x00000000
        /*0040*/ 	.short	0x0000
        /*0042*/ 	.short	0x0000
        /*0044*/ 	.byte	0x00, 0xf5, 0x21, 0x00


	//----- nvinfo : EIATTR_SPARSE_MMA_MASK
	.align		4
.L_43:
        /*0048*/ 	.byte	0x03, 0x50
        /*004a*/ 	.short	0x0000


	//----- nvinfo : EIATTR_MAXREG_COUNT
	.align		4
        /*004c*/ 	.byte	0x03, 0x1b
        /*004e*/ 	.short	0x00ff


	//----- nvinfo : EIATTR_NUM_BARRIERS
	.align		4
        /*0050*/ 	.byte	0x02, 0x4c
        /*0052*/ 	.byte	0x01
	.zero		1


	//----- nvinfo : EIATTR_MERCURY_ISA_VERSION
	.align		4
        /*0054*/ 	.byte	0x03, 0x5f
        /*0056*/ 	.short	0x0101


	//----- nvinfo : EIATTR_VRC_CTA_INIT_COUNT
	.align		4
        /*0058*/ 	.byte	0x02, 0x4a
	.zero		1
	.zero		1


	//----- nvinfo : EIATTR_EXIT_INSTR_OFFSETS
	.align		4
        /*005c*/ 	.byte	0x04, 0x1c
        /*005e*/ 	.short	(.L_45 - .L_44)


	//   ....[0]....
.L_44:
        /*0060*/ 	.word	0x000001e0


	//   ....[1]....
        /*0064*/ 	.word	0x00000290


	//----- nvinfo : EIATTR_CBANK_PARAM_SIZE
	.align		4
.L_45:
        /*0068*/ 	.byte	0x03, 0x19
        /*006a*/ 	.short	0x0018


	//----- nvinfo : EIATTR_PARAM_CBANK
	.align		4
        /*006c*/ 	.byte	0x04, 0x0a
        /*006e*/ 	.short	(.L_47 - .L_46)
	.align		4
.L_46:
        /*0070*/ 	.word	index@(.nv.constant0._Z12transpose_v1PKfPfii)
        /*0074*/ 	.short	0x0380
        /*0076*/ 	.short	0x0018


	//----- nvinfo : EIATTR_SW_WAR
	.align		4
.L_47:
        /*0078*/ 	.byte	0x04, 0x36
        /*007a*/ 	.short	(.L_49 - .L_48)
.L_48:
        /*007c*/ 	.word	0x00000008
.L_49:


//--------------------- .nv.info._Z12transpose_v0PKfPfii --------------------------
	.section	.nv.info._Z12transpose_v0PKfPfii,"",@"SHT_CUDA_INFO"
	.sectionflags	@""
	.align	4


	//----- nvinfo : EIATTR_CUDA_API_VERSION
	.align		4
        /*0000*/ 	.byte	0x04, 0x37
        /*0002*/ 	.short	(.L_51 - .L_50)
.L_50:
        /*0004*/ 	.word	0x00000082


	//----- nvinfo : EIATTR_KPARAM_INFO
	.align		4
.L_51:
        /*0008*/ 	.byte	0x04, 0x17
        /*000a*/ 	.short	(.L_53 - .L_52)
.L_52:
        /*000c*/ 	.word	0x00000000
        /*0010*/ 	.short	0x0003
        /*0012*/ 	.short	0x0014
        /*0014*/ 	.byte	0x00, 0xf0, 0x11, 0x00


	//----- nvinfo : EIATTR_KPARAM_INFO
	.align		4
.L_53:
        /*0018*/ 	.byte	0x04, 0x17
        /*001a*/ 	.short	(.L_55 - .L_54)
.L_54:
        /*001c*/ 	.word	0x00000000
        /*0020*/ 	.short	0x0002
        /*0022*/ 	.short	0x0010
        /*0024*/ 	.byte	0x00, 0xf0, 0x11, 0x00


	//----- nvinfo : EIATTR_KPARAM_INFO
	.align		4
.L_55:
        /*0028*/ 	.byte	0x04, 0x17
        /*002a*/ 	.short	(.L_57 - .L_56)
.L_56:
        /*002c*/ 	.word	0x00000000
        /*0030*/ 	.short	0x0001
        /*0032*/ 	.short	0x0008
        /*0034*/ 	.byte	0x00, 0xf5, 0x21, 0x00


	//----- nvinfo : EIATTR_KPARAM_INFO
	.align		4
.L_57:
        /*0038*/ 	.byte	0x04, 0x17
        /*003a*/ 	.short	(.L_59 - .L_58)
.L_58:
        /*003c*/ 	.word	0x00000000
        /*0040*/ 	.short	0x0000
        /*0042*/ 	.short	0x0000
        /*0044*/ 	.byte	0x00, 0xf5, 0x21, 0x00


	//----- nvinfo : EIATTR_SPARSE_MMA_MASK
	.align		4
.L_59:
        /*0048*/ 	.byte	0x03, 0x50
        /*004a*/ 	.short	0x0000


	//----- nvinfo : EIATTR_MAXREG_COUNT
	.align		4
        /*004c*/ 	.byte	0x03, 0x1b
        /*004e*/ 	.short	0x00ff


	//----- nvinfo : EIATTR_NUM_BARRIERS
	.align		4
        /*0050*/ 	.byte	0x02, 0x4c
        /*0052*/ 	.byte	0x01
	.zero		1


	//----- nvinfo : EIATTR_MERCURY_ISA_VERSION
	.align		4
        /*0054*/ 	.byte	0x03, 0x5f
        /*0056*/ 	.short	0x0101


	//----- nvinfo : EIATTR_VRC_CTA_INIT_COUNT
	.align		4
        /*0058*/ 	.byte	0x02, 0x4a
	.zero		1
	.zero		1


	//----- nvinfo : EIATTR_EXIT_INSTR_OFFSETS
	.align		4
        /*005c*/ 	.byte	0x04, 0x1c
        /*005e*/ 	.short	(.L_61 - .L_60)


	//   ....[0]....
.L_60:
        /*0060*/ 	.word	0x000001e0


	//   ....[1]....
        /*0064*/ 	.word	0x00000290


	//----- nvinfo : EIATTR_CBANK_PARAM_SIZE
	.align		4
.L_61:
        /*0068*/ 	.byte	0x03, 0x19
        /*006a*/ 	.short	0x0018


	//----- nvinfo : EIATTR_PARAM_CBANK
	.align		4
        /*006c*/ 	.byte	0x04, 0x0a
        /*006e*/ 	.short	(.L_63 - .L_62)
	.align		4
.L_62:
        /*0070*/ 	.word	index@(.nv.constant0._Z12transpose_v0PKfPfii)
        /*0074*/ 	.short	0x0380
        /*0076*/ 	.short	0x0018


	//----- nvinfo : EIATTR_SW_WAR
	.align		4
.L_63:
        /*0078*/ 	.byte	0x04, 0x36
        /*007a*/ 	.short	(.L_65 - .L_64)
.L_64:
        /*007c*/ 	.word	0x00000008
.L_65:


//--------------------- .nv.callgraph             --------------------------
	.section	.nv.callgraph,"",@"SHT_CUDA_CALLGRAPH"
	.align	4
	.sectionentsize	8
	.align		4
        /*0000*/ 	.word	0x00000000
	.align		4
        /*0004*/ 	.word	0xffffffff
	.align		4
        /*0008*/ 	.word	0x00000000
	.align		4
        /*000c*/ 	.word	0xfffffffe
	.align		4
        /*0010*/ 	.word	0x00000000
	.align		4
        /*0014*/ 	.word	0xfffffffd
	.align		4
        /*0018*/ 	.word	0x00000000
	.align		4
        /*001c*/ 	.word	0xfffffffc


//--------------------- .text._Z12transpose_v2PKfPfii --------------------------
	.section	.text._Z12transpose_v2PKfPfii,"ax",@progbits
	.align	128
        .global         _Z12transpose_v2PKfPfii
        .type           _Z12transpose_v2PKfPfii,@function
        .size           _Z12transpose_v2PKfPfii,(.L_x_3 - _Z12transpose_v2PKfPfii)
        .other          _Z12transpose_v2PKfPfii,@"STO_CUDA_ENTRY STV_DEFAULT"
_Z12transpose_v2PKfPfii:
.text._Z12transpose_v2PKfPfii:
[----:B------:R-:W-:Y:S01]  /*0000*/  LDC R1, c[0x0][0x37c] ;  /* 0x0000df00ff017b82 */ /* 0x000fe20000000800 */
[----:B------:R-:W0:Y:S07]  /*0010*/  S2R R9, SR_TID.Y ;  /* 0x0000000000097919 */ /* 0x000e2e0000002200 */
[----:B------:R-:W1:Y:S01]  /*0020*/  S2UR UR7, SR_CTAID.Y ;  /* 0x00000000000779c3 */ /* 0x000e620000002600 */
[----:B------:R-:W2:Y:S01]  /*0030*/  LDCU UR4, c[0x0][0x360] ;  /* 0x00006c00ff0477ac */ /* 0x000ea20008000800 */
[----:B------:R-:W3:Y:S01]  /*0040*/  S2R R6, SR_TID.X ;  /* 0x0000000000067919 */ /* 0x000ee20000002100 */
[----:B------:R-:W1:Y:S05]  /*0050*/  LDCU UR5, c[0x0][0x364] ;  /* 0x00006c80ff0577ac */ /* 0x000e6a0008000800 */
[----:B------:R-:W2:Y:S01]  /*0060*/  S2UR UR6, SR_CTAID.X ;  /* 0x00000000000679c3 */ /* 0x000ea20000002500 */
[----:B------:R-:W4:Y:S01]  /*0070*/  LDCU.64 UR8, c[0x0][0x390] ;  /* 0x00007200ff0877ac */ /* 0x000f220008000a00 */
[----:B-1----:R-:W-:-:S06]  /*0080*/  UIMAD UR5, UR5, UR7, URZ ;  /* 0x00000007050572a4 */ /* 0x002fcc000f8e02ff */
[----:B0-----:R-:W-:Y:S01]  /*0090*/  VIADD R5, R9, UR5 ;  /* 0x0000000509057c36 */ /* 0x001fe20008000000 */
[----:B--2---:R-:W-:Y:S01]  /*00a0*/  UIMAD UR4, UR4, UR6, URZ ;  /* 0x00000006040472a4 */ /* 0x004fe2000f8e02ff */
[----:B------:R-:W0:Y:S03]  /*00b0*/  LDCU.64 UR6, c[0x0][0x358] ;  /* 0x00006b00ff0677ac */ /* 0x000e260008000a00 */
[----:B----4-:R-:W-:Y:S02]  /*00c0*/  ISETP.GE.AND P0, PT, R5, UR8, PT ;  /* 0x0000000805007c0c */ /* 0x010fe4000bf06270 */
[----:B---3--:R-:W-:-:S05]  /*00d0*/  VIADD R0, R6, UR4 ;  /* 0x0000000406007c36 */ /* 0x008fca0008000000 */
[----:B------:R-:W-:-:S13]  /*00e0*/  ISETP.GE.OR P0, PT, R0, UR9, P0 ;  /* 0x0000000900007c0c */ /* 0x000fda0008706670 */
[----:B------:R-:W1:Y:S01]  /*00f0*/  @!P0 LDC.64 R2, c[0x0][0x380] ;  /* 0x0000e000ff028b82 */ /* 0x000e620000000a00 */
[----:B------:R-:W-:-:S04]  /*0100*/  @!P0 IMAD R5, R5, UR9, R0 ;  /* 0x0000000905058c24 */ /* 0x000fc8000f8e0200 */
[----:B-1----:R-:W-:-:S06]  /*0110*/  @!P0 IMAD.WIDE R2, R5, 0x4, R2 ;  /* 0x0000000405028825 */ /* 0x002fcc00078e0202 */
[----:B0-----:R-:W2:Y:S01]  /*0120*/  @!P0 LDG.E R2, desc[UR6][R2.64] ;  /* 0x0000000602028981 */ /* 0x001ea2000c1e1900 */
[----:B------:R-:W-:Y:S01]  /*0130*/  @!P0 MOV R0, 0x400 ;  /* 0x0000040000008802 */ /* 0x000fe20000000f00 */
[----:B------:R-:W-:Y:S01]  /*0140*/  VIADD R7, R9, UR4 ;  /* 0x0000000409077c36 */ /* 0x000fe20008000000 */
[----:B------:R-:W-:Y:S01]  /*0150*/  IADD3 R4, PT, PT, R6, UR5, RZ ;  /* 0x0000000506047c10 */ /* 0x000fe2000fffe0ff */
[----:B------:R-:W0:Y:S03]  /*0160*/  @!P0 S2R R5, SR_CgaCtaId ;  /* 0x0000000000058919 */ /* 0x000e260000008800 */
[----:B------:R-:W-:-:S04]  /*0170*/  ISETP.GE.AND P1, PT, R7, UR9, PT ;  /* 0x0000000907007c0c */ /* 0x000fc8000bf26270 */
[----:B------:R-:W-:Y:S02]  /*0180*/  ISETP.GE.OR P1, PT, R4, UR8, P1 ;  /* 0x0000000804007c0c */ /* 0x000fe40008f26670 */
[----:B0-----:R-:W-:Y:S02]  /*0190*/  @!P0 LEA R0, R5, R0, 0x18 ;  /* 0x0000000005008211 */ /* 0x001fe400078ec0ff */
[----:B------:R-:W-:-:S03]  /*01a0*/  @!P0 LOP3.LUT R5, R6, R9, RZ, 0x3c, !PT ;  /* 0x0000000906058212 */ /* 0x000fc600078e3cff */
[----:B------:R-:W-:-:S04]  /*01b0*/  @!P0 IMAD R0, R9, 0x80, R0 ;  /* 0x0000008009008824 */ /* 0x000fc800078e0200 */
[----:B------:R-:W-:-:S05]  /*01c0*/  @!P0 IMAD R5, R5, 0x4, R0 ;  /* 0x0000000405058824 */ /* 0x000fca00078e0200 */
[----:B--2---:R0:W-:Y:S01]  /*01d0*/  @!P0 STS [R5], R2 ;  /* 0x0000000205008388 */ /* 0x0041e20000000800 */
[----:B------:R-:W-:Y:S06]  /*01e0*/  BAR.SYNC.DEFER_BLOCKING 0x0 ;  /* 0x0000000000007b1d */ /* 0x000fec0000010000 */
[----:B------:R-:W-:Y:S05]  /*01f0*/  @P1 EXIT ;  /* 0x000000000000194d */ /* 0x000fea0003800000 */
[----:B------:R-:W1:Y:S01]  /*0200*/  S2UR UR5, SR_CgaCtaId ;  /* 0x00000000000579c3 */ /* 0x000e620000008800 */
[----:B------:R-:W-:Y:S01]  /*0210*/  UMOV UR4, 0x400 ;  /* 0x0000040000047882 */ /* 0x000fe20000000000 */
[----:B------:R-:W-:Y:S01]  /*0220*/  LOP3.LUT R9, R6, R9, RZ, 0x3c, !PT ;  /* 0x0000000906097212 */ /* 0x000fe200078e3cff */
[----:B------:R-:W-:-:S05]  /*0230*/  IMAD R7, R7, UR8, R4 ;  /* 0x0000000807077c24 */ /* 0x000fca000f8e0204 */
[----:B0-----:R-:W0:Y:S01]  /*0240*/  LDC.64 R2, c[0x0][0x388] ;  /* 0x0000e200ff027b82 */ /* 0x001e220000000a00 */
[----:B-1----:R-:W-:-:S06]  /*0250*/  ULEA UR4, UR5, UR4, 0x18 ;  /* 0x0000000405047291 */ /* 0x002fcc000f8ec0ff */
[----:B------:R-:W-:Y:S01]  /*0260*/  LEA R0, R6, UR4, 0x7 ;  /* 0x0000000406007c11 */ /* 0x000fe2000f8e38ff */
[----:B0-----:R-:W-:-:S03]  /*0270*/  IMAD.WIDE R2, R7, 0x4, R2 ;  /* 0x0000000407027825 */ /* 0x001fc600078e0202 */
[----:B------:R-:W-:-:S05]  /*0280*/  LEA R0, R9, R0, 0x2 ;  /* 0x0000000009007211 */ /* 0x000fca00078e10ff */
[----:B------:R-:W0:Y:S04]  /*0290*/  LDS R5, [R0] ;  /* 0x0000000000057984 */ /* 0x000e280000000800 */
[----:B0-----:R-:W-:Y:S01]  /*02a0*/  STG.E desc[UR6][R2.64], R5 ;  /* 0x0000000502007986 */ /* 0x001fe2000c101906 */
[----:B------:R-:W-:Y:S05]  /*02b0*/  EXIT ;  /* 0x000000000000794d */ /* 0x000fea0003800000 */
.L_x_0:
[----:B------:R-:W-:-:S00]  /*02c0*/  BRA `(.L_x_0) ;  /* 0xfffffffc00fc7947 */ /* 0x000fc0000383ffff */
[----:B------:R-:W-:-:S00]  /*02d0*/  NOP ;  /* 0x0000000000007918 */ /* 0x000fc00000000000 */
        /* <DEDUP_REMOVED lines=10> */
.L_x_3:


//--------------------- .text._Z12transpose_v1PKfPfii --------------------------
	.section	.text._Z12transpose_v1PKfPfii,"ax",@progbits
	.align	128
        .global         _Z12transpose_v1PKfPfii
        .type           _Z12transpose_v1PKfPfii,@function
        .size           _Z12transpose_v1PKfPfii,(.L_x_4 - _Z12transpose_v1PKfPfii)
        .other          _Z12transpose_v1PKfPfii,@"STO_CUDA_ENTRY STV_DEFAULT"
_Z12transpose_v1PKfPfii:
.text._Z12transpose_v1PKfPfii:
        /* <DEDUP_REMOVED lines=25> */
[----:B0-----:R-:W-:-:S05]  /*0190*/  @!P0 LEA R0, R5, R0, 0x18 ;  /* 0x0000000005008211 */ /* 0x001fca00078ec0ff */
[----:B------:R-:W-:-:S05]  /*01a0*/  @!P0 IMAD R0, R11, 0x84, R0 ;  /* 0x000000840b008824 */ /* 0x000fca00078e0200 */
[----:B------:R-:W-:-:S05]  /*01b0*/  @!P0 LEA R5, R9, R0, 0x2 ;  /* 0x0000000009058211 */ /* 0x000fca00078e10ff */
[----:B--2---:R0:W-:Y:S01]  /*01c0*/  @!P0 STS [R5], R2 ;  /* 0x0000000205008388 */ /* 0x0041e20000000800 */
[----:B------:R-:W-:Y:S06]  /*01d0*/  BAR.SYNC.DEFER_BLOCKING 0x0 ;  /* 0x0000000000007b1d */ /* 0x000fec0000010000 */
[----:B------:R-:W-:Y:S05]  /*01e0*/  @P1 EXIT ;  /* 0x000000000000194d */ /* 0x000fea0003800000 */
[----:B------:R-:W1:Y:S01]  /*01f0*/  S2R R3, SR_CgaCtaId ;  /* 0x0000000000037919 */ /* 0x000e620000008800 */
[----:B------:R-:W-:Y:S01]  /*0200*/  MOV R0, 0x400 ;  /* 0x0000040000007802 */ /* 0x000fe20000000f00 */
[----:B------:R-:W-:-:S03]  /*0210*/  IMAD R7, R7, UR8, R4 ;  /* 0x0000000807077c24 */ /* 0x000fc6000f8e0204 */
[----:B-1----:R-:W-:Y:S02]  /*0220*/  LEA R0, R3, R0, 0x18 ;  /* 0x0000000003007211 */ /* 0x002fe400078ec0ff */
[----:B0-----:R-:W0:Y:S03]  /*0230*/  LDC.64 R2, c[0x0][0x388] ;  /* 0x0000e200ff027b82 */ /* 0x001e260000000a00 */
[----:B------:R-:W-:-:S04]  /*0240*/  IMAD R0, R9, 0x84, R0 ;  /* 0x0000008409007824 */ /* 0x000fc800078e0200 */
[----:B------:R-:W-:-:S05]  /*0250*/  IMAD R0, R11, 0x4, R0 ;  /* 0x000000040b007824 */ /* 0x000fca00078e0200 */
[----:B------:R-:W1:Y:S01]  /*0260*/  LDS R5, [R0] ;  /* 0x0000000000057984 */ /* 0x000e620000000800 */
[----:B0-----:R-:W-:-:S05]  /*0270*/  IMAD.WIDE R2, R7, 0x4, R2 ;  /* 0x0000000407027825 */ /* 0x001fca00078e0202 */
[----:B-1----:R-:W-:Y:S01]  /*0280*/  STG.E desc[UR6][R2.64], R5 ;  /* 0x0000000502007986 */ /* 0x002fe2000c101906 */
[----:B------:R-:W-:Y:S05]  /*0290*/  EXIT ;  /* 0x000000000000794d */ /* 0x000fea0003800000 */
.L_x_1:
        /* <DEDUP_REMOVED lines=14> */
.L_x_4:


//--------------------- .text._Z12transpose_v0PKfPfii --------------------------
	.section	.text._Z12transpose_v0PKfPfii,"ax",@progbits
	.align	128
        .global         _Z12transpose_v0PKfPfii
        .type           _Z12transpose_v0PKfPfii,@function
        .size           _Z12transpose_v0PKfPfii,(.L_x_5 - _Z12transpose_v0PKfPfii)
        .other          _Z12transpose_v0PKfPfii,@"STO_CUDA_ENTRY STV_DEFAULT"
_Z12transpose_v0PKfPfii:
.text._Z12transpose_v0PKfPfii:
        /* <DEDUP_REMOVED lines=25> */
[----:B0-----:R-:W-:-:S04]  /*0190*/  @!P0 LEA R0, R5, R0, 0x18 ;  /* 0x0000000005008211 */ /* 0x001fc800078ec0ff */
[----:B------:R-:W-:-:S05]  /*01a0*/  @!P0 LEA R0, R11, R0, 0x7 ;  /* 0x000000000b008211 */ /* 0x000fca00078e38ff */
[----:B------:R-:W-:-:S05]  /*01b0*/  @!P0 IMAD R5, R9, 0x4, R0 ;  /* 0x0000000409058824 */ /* 0x000fca00078e0200 */
[----:B--2---:R0:W-:Y:S01]  /*01c0*/  @!P0 STS [R5], R2 ;  /* 0x0000000205008388 */ /* 0x0041e20000000800 */
[----:B------:R-:W-:Y:S06]  /*01d0*/  BAR.SYNC.DEFER_BLOCKING 0x0 ;  /* 0x0000000000007b1d */ /* 0x000fec0000010000 */
[----:B------:R-:W-:Y:S05]  /*01e0*/  @P1 EXIT ;  /* 0x000000000000194d */ /* 0x000fea0003800000 */
[----:B------:R-:W1:Y:S01]  /*01f0*/  S2UR UR5, SR_CgaCtaId ;  /* 0x00000000000579c3 */ /* 0x000e620000008800 */
[----:B------:R-:W-:Y:S01]  /*0200*/  UMOV UR4, 0x400 ;  /* 0x0000040000047882 */ /* 0x000fe20000000000 */
[----:B------:R-:W-:-:S06]  /*0210*/  IMAD R7, R7, UR8, R4 ;  /* 0x0000000807077c24 */ /* 0x000fcc000f8e0204 */
        /* <DEDUP_REMOVED lines=8> */
.L_x_2:
        /* <DEDUP_REMOVED lines=14> */
.L_x_5:


//--------------------- .nv.shared._Z12transpose_v2PKfPfii --------------------------
	.section	.nv.shared._Z12transpose_v2PKfPfii,"aw",@nobits
	.sectionflags	@""
	.align	4
.nv.shared._Z12transpose_v2PKfPfii:
	.zero		5120


//--------------------- .nv.shared.reserved.0     --------------------------
	.section	.nv.shared.reserved.0,"aw",@nobits
	.weak		__nv_reservedSMEM_offset_0_alias
	.size		__nv_reservedSMEM_offset_0_alias, 0, 64
	.other		__nv_reservedSMEM_offset_0_alias,@"STO_CUDA_RESERVED_SHARED STV_DEFAULT"
__nv_reservedSMEM_offset_0_alias:
	.zero		0
	.zero		64


//--------------------- .nv.shared._Z12transpose_v1PKfPfii --------------------------
	.section	.nv.shared._Z12transpose_v1PKfPfii,"aw",@nobits
	.sectionflags	@""
	.align	4
.nv.shared._Z12transpose_v1PKfPfii:
	.zero		5248


//--------------------- .nv.shared._Z12transpose_v0PKfPfii --------------------------
	.section	.nv.shared._Z12transpose_v0PKfPfii,"aw",@nobits
	.sectionflags	@""
	.align	4
.nv.shared._Z12transpose_v0PKfPfii:
	.zero		5120


//--------------------- .nv.constant0._Z12transpose_v2PKfPfii --------------------------
	.section	.nv.constant0._Z12transpose_v2PKfPfii,"a",@progbits
	.sectionflags	@""
	.align	4
.nv.constant0._Z12transpose_v2PKfPfii:
	.zero		920


//--------------------- .nv.constant0._Z12transpose_v1PKfPfii --------------------------
	.section	.nv.constant0._Z12transpose_v1PKfPfii,"a",@progbits
	.sectionflags	@""
	.align	4
.nv.constant0._Z12transpose_v1PKfPfii:
	.zero		920


//--------------------- .nv.constant0._Z12transpose_v0PKfPfii --------------------------
	.section	.nv.constant0._Z12transpose_v0PKfPfii,"a",@progbits
	.sectionflags	@""
	.align	4
.nv.constant0._Z12transpose_v0PKfPfii:
	.zero		920


//--------------------- SYMBOLS --------------------------

	.type		.nv.reservedSmem.offset0,@object
	.size		.nv.reservedSmem.offset0,0x4
	.type		.nv.reservedSmem.cap,@object
	.size		.nv.reservedSmem.cap,0x4
